//
// Generated by NVIDIA NVVM Compiler
//
// Compiler Build ID: CL-36424714
// Cuda compilation tools, release 13.0, V13.0.88
// Based on NVVM 20.0.0
//

.version 9.0
.target sm_100
.address_size 64

	// .globl	_Z17gpuApplyTransformPKhPhiiiif

.visible .entry _Z17gpuApplyTransformPKhPhiiiif(
	.param .u64 .ptr .align 1 _Z17gpuApplyTransformPKhPhiiiif_param_0,
	.param .u64 .ptr .align 1 _Z17gpuApplyTransformPKhPhiiiif_param_1,
	.param .u32 _Z17gpuApplyTransformPKhPhiiiif_param_2,
	.param .u32 _Z17gpuApplyTransformPKhPhiiiif_param_3,
	.param .u32 _Z17gpuApplyTransformPKhPhiiiif_param_4,
	.param .u32 _Z17gpuApplyTransformPKhPhiiiif_param_5,
	.param .f32 _Z17gpuApplyTransformPKhPhiiiif_param_6
)
{
	.reg .pred 	%p<13>;
	.reg .b16 	%rs<3>;
	.reg .b32 	%r<28>;
	.reg .b32 	%f<20>;
	.reg .b64 	%rd<11>;
	.reg .b64 	%fd<4>;

	ld.param.u64 	%rd2, [_Z17gpuApplyTransformPKhPhiiiif_param_0];
	ld.param.u64 	%rd3, [_Z17gpuApplyTransformPKhPhiiiif_param_1];
	ld.param.u32 	%r5, [_Z17gpuApplyTransformPKhPhiiiif_param_2];
	ld.param.u32 	%r9, [_Z17gpuApplyTransformPKhPhiiiif_param_3];
	ld.param.u32 	%r7, [_Z17gpuApplyTransformPKhPhiiiif_param_4];
	ld.param.u32 	%r8, [_Z17gpuApplyTransformPKhPhiiiif_param_5];
	ld.param.f32 	%f1, [_Z17gpuApplyTransformPKhPhiiiif_param_6];
	cvta.to.global.u64 	%rd1, %rd3;
	mov.u32 	%r10, %ctaid.x;
	mov.u32 	%r11, %ntid.x;
	mov.u32 	%r12, %tid.x;
	mad.lo.s32 	%r1, %r10, %r11, %r12;
	mov.u32 	%r13, %ctaid.y;
	mov.u32 	%r14, %ntid.y;
	mov.u32 	%r15, %tid.y;
	mad.lo.s32 	%r16, %r13, %r14, %r15;
	setp.ge.s32 	%p1, %r1, %r5;
	setp.ge.s32 	%p2, %r16, %r9;
	or.pred  	%p3, %p1, %p2;
	@%p3 bra 	$L__BB0_4;
	cvt.f64.f32 	%fd1, %f1;
	mul.f64 	%fd2, %fd1, 0d400921FB54442D18;
	div.rn.f64 	%fd3, %fd2, 0dC066800000000000;
	cvt.rn.f32.f64 	%f2, %fd3;
	sin.approx.f32 	%f3, %f2;
	cos.approx.f32 	%f4, %f2;
	shr.u32 	%r17, %r5, 31;
	add.s32 	%r18, %r5, %r17;
	shr.s32 	%r19, %r18, 1;
	sub.s32 	%r20, %r19, %r7;
	shr.u32 	%r21, %r9, 1;
	sub.s32 	%r22, %r21, %r8;
	sub.s32 	%r23, %r1, %r20;
	cvt.rn.f32.s32 	%f5, %r23;
	mul.f32 	%f6, %f4, %f5;
	sub.s32 	%r24, %r16, %r22;
	cvt.rn.f32.s32 	%f7, %r24;
	mul.f32 	%f8, %f3, %f7;
	sub.f32 	%f9, %f6, %f8;
	cvt.rn.f32.s32 	%f10, %r7;
	sub.f32 	%f11, %f9, %f10;
	cvt.rn.f32.s32 	%f12, %r20;
	add.f32 	%f13, %f11, %f12;
	cvt.rzi.s32.f32 	%r3, %f13;
	mul.f32 	%f14, %f4, %f7;
	fma.rn.f32 	%f15, %f3, %f5, %f14;
	cvt.rn.f32.s32 	%f16, %r8;
	sub.f32 	%f17, %f15, %f16;
	cvt.rn.f32.s32 	%f18, %r22;
	add.f32 	%f19, %f17, %f18;
	cvt.rzi.s32.f32 	%r4, %f19;
	setp.gt.s32 	%p4, %r3, -1;
	setp.lt.s32 	%p5, %r3, %r5;
	and.pred  	%p6, %p4, %p5;
	setp.gt.s32 	%p7, %r4, -1;
	setp.lt.s32 	%p8, %r4, %r9;
	and.pred  	%p9, %p7, %p8;
	and.pred  	%p11, %p6, %p9;
	not.pred 	%p12, %p11;
	@%p12 bra 	$L__BB0_3;
	mad.lo.s32 	%r26, %r4, %r5, %r3;
	cvt.s64.s32 	%rd6, %r26;
	cvta.to.global.u64 	%rd7, %rd2;
	add.s64 	%rd8, %rd7, %rd6;
	ld.global.u8 	%rs2, [%rd8];
	mad.lo.s32 	%r27, %r5, %r16, %r1;
	cvt.s64.s32 	%rd9, %r27;
	add.s64 	%rd10, %rd1, %rd9;
	st.global.u8 	[%rd10], %rs2;
	bra.uni 	$L__BB0_4;
$L__BB0_3:
	mad.lo.s32 	%r25, %r5, %r16, %r1;
	cvt.s64.s32 	%rd4, %r25;
	add.s64 	%rd5, %rd1, %rd4;
	mov.b16 	%rs1, 0;
	st.global.u8 	[%rd5], %rs1;
$L__BB0_4:
	ret;

}


// ===== COMPILED SASS (sm_100) =====

	.target	sm_100

	.elftype	@"ET_EXEC"


//--------------------- .note.nv.tkinfo           --------------------------
	.section	.note.nv.tkinfo,"",@"SHT_NOTE"
	.sectionflags	@"SHF_NOTE_NV_TKINFO"
	.tkinfo
        /*0018*/ 	.word	0x00000002
        /*0030*/ 	.string	""
        /*0030*/ 	.string	"ptxas"
        /*0030*/ 	.string	"Cuda compilation tools, release 13.0, V13.0.88"
        /*0030*/ 	.string	"Build cuda_13.0.r13.0/compiler.36424714_0"
        /*0030*/ 	.string	"-arch sm_100 -m 64 "



//--------------------- .note.nv.cuinfo           --------------------------
	.section	.note.nv.cuinfo,"",@"SHT_NOTE"
	.sectionflags	@"SHF_NOTE_NV_CUINFO"
        /*0018*/ 	.short	0x0002
        /*001a*/ 	.short	0x0064
        /*001c*/ 	.short	0x0082
	.zero		2


//--------------------- .nv.info                  --------------------------
	.section	.nv.info,"",@"SHT_CUDA_INFO"
	.align	4


	//----- nvinfo : EIATTR_REGCOUNT
	.align		4
        /*0000*/ 	.byte	0x04, 0x2f
        /*0002*/ 	.short	(.L_1 - .L_0)
	.align		4
.L_0:
        /*0004*/ 	.word	index@(_Z17gpuApplyTransformPKhPhiiiif)
        /*0008*/ 	.word	0x00000018


	//----- nvinfo : EIATTR_FRAME_SIZE
	.align		4
.L_1:
        /*000c*/ 	.byte	0x04, 0x11
        /*000e*/ 	.short	(.L_3 - .L_2)
	.align		4
.L_2:
        /*0010*/ 	.word	index@($__internal_0_$__cuda_sm20_div_rn_f64_full)
        /*0014*/ 	.word	0x00000000


	//----- nvinfo : EIATTR_FRAME_SIZE
	.align		4
.L_3:
        /*0018*/ 	.byte	0x04, 0x11
        /*001a*/ 	.short	(.L_5 - .L_4)
	.align		4
.L_4:
        /*001c*/ 	.word	index@(_Z17gpuApplyTransformPKhPhiiiif)
        /*0020*/ 	.word	0x00000000


	//----- nvinfo : EIATTR_MIN_STACK_SIZE
	.align		4
.L_5:
        /*0024*/ 	.byte	0x04, 0x12
        /*0026*/ 	.short	(.L_7 - .L_6)
	.align		4
.L_6:
        /*0028*/ 	.word	index@(_Z17gpuApplyTransformPKhPhiiiif)
        /*002c*/ 	.word	0x00000000
.L_7:


//--------------------- .nv.compat                --------------------------
	.section	.nv.compat,"",@"SHT_CUDA_COMPAT_INFO"
	.align	4
        /*0000*/ 	.byte	0x02, 0x09, 0x00, 0x00, 0x02, 0x02, 0x01, 0x00, 0x02, 0x05, 0x05, 0x00, 0x03, 0x07, 0x01, 0x01
        /*0010*/ 	.byte	0x02, 0x03, 0x00, 0x00, 0x02, 0x06, 0x01, 0x00, 0x04, 0x0b, 0x08, 0x00, 0x01, 0x00, 0x00, 0x00
        /*0020*/ 	.byte	0x00, 0x00, 0x00, 0x00


//--------------------- .nv.info._Z17gpuApplyTransformPKhPhiiiif --------------------------
	.section	.nv.info._Z17gpuApplyTransformPKhPhiiiif,"",@"SHT_CUDA_INFO"
	.sectionflags	@""
	.align	4


	//----- nvinfo : EIATTR_CUDA_API_VERSION
	.align		4
        /*0000*/ 	.byte	0x04, 0x37
        /*0002*/ 	.short	(.L_9 - .L_8)
.L_8:
        /*0004*/ 	.word	0x00000082


	//----- nvinfo : EIATTR_KPARAM_INFO
	.align		4
.L_9:
        /*0008*/ 	.byte	0x04, 0x17
        /*000a*/ 	.short	(.L_11 - .L_10)
.L_10:
        /*000c*/ 	.word	0x00000000
        /*0010*/ 	.short	0x0006
        /*0012*/ 	.short	0x0020
        /*0014*/ 	.byte	0x00, 0xf0, 0x11, 0x00


	//----- nvinfo : EIATTR_KPARAM_INFO
	.align		4
.L_11:
        /*0018*/ 	.byte	0x04, 0x17
        /*001a*/ 	.short	(.L_13 - .L_12)
.L_12:
        /*001c*/ 	.word	0x00000000
        /*0020*/ 	.short	0x0005
        /*0022*/ 	.short	0x001c
        /*0024*/ 	.byte	0x00, 0xf0, 0x11, 0x00


	//----- nvinfo : EIATTR_KPARAM_INFO
	.align		4
.L_13:
        /*0028*/ 	.byte	0x04, 0x17
        /*002a*/ 	.short	(.L_15 - .L_14)
.L_14:
        /*002c*/ 	.word	0x00000000
        /*0030*/ 	.short	0x0004
        /*0032*/ 	.short	0x0018
        /*0034*/ 	.byte	0x00, 0xf0, 0x11, 0x00


	//----- nvinfo : EIATTR_KPARAM_INFO
	.align		4
.L_15:
        /*0038*/ 	.byte	0x04, 0x17
        /*003a*/ 	.short	(.L_17 - .L_16)
.L_16:
        /*003c*/ 	.word	0x00000000
        /*0040*/ 	.short	0x0003
        /*0042*/ 	.short	0x0014
        /*0044*/ 	.byte	0x00, 0xf0, 0x11, 0x00


	//----- nvinfo : EIATTR_KPARAM_INFO
	.align		4
.L_17:
        /*0048*/ 	.byte	0x04, 0x17
        /*004a*/ 	.short	(.L_19 - .L_18)
.L_18:
        /*004c*/ 	.word	0x00000000
        /*0050*/ 	.short	0x0002
        /*0052*/ 	.short	0x0010
        /*0054*/ 	.byte	0x00, 0xf0, 0x11, 0x00


	//----- nvinfo : EIATTR_KPARAM_INFO
	.align		4
.L_19:
        /*0058*/ 	.byte	0x04, 0x17
        /*005a*/ 	.short	(.L_21 - .L_20)
.L_20:
        /*005c*/ 	.word	0x00000000
        /*0060*/ 	.short	0x0001
        /*0062*/ 	.short	0x0008
        /*0064*/ 	.byte	0x00, 0xf5, 0x21, 0x00


	//----- nvinfo : EIATTR_KPARAM_INFO
	.align		4
.L_21:
        /*0068*/ 	.byte	0x04, 0x17
        /*006a*/ 	.short	(.L_23 - .L_22)
.L_22:
        /*006c*/ 	.word	0x00000000
        /*0070*/ 	.short	0x0000
        /*0072*/ 	.short	0x0000
        /*0074*/ 	.byte	0x00, 0xf5, 0x21, 0x00


	//----- nvinfo : EIATTR_SPARSE_MMA_MASK
	.align		4
.L_23:
        /*0078*/ 	.byte	0x03, 0x50
        /*007a*/ 	.short	0x0000


	//----- nvinfo : EIATTR_MAXREG_COUNT
	.align		4
        /*007c*/ 	.byte	0x03, 0x1b
        /*007e*/ 	.short	0x00ff


	//----- nvinfo : EIATTR_MERCURY_ISA_VERSION
	.align		4
        /*0080*/ 	.byte	0x03, 0x5f
        /*0082*/ 	.short	0x0101


	//----- nvinfo : EIATTR_VRC_CTA_INIT_COUNT
	.align		4
        /*0084*/ 	.byte	0x02, 0x4a
	.zero		1
	.zero		1


	//----- nvinfo : EIATTR_EXIT_INSTR_OFFSETS
	.align		4
        /*0088*/ 	.byte	0x04, 0x1c
        /*008a*/ 	.short	(.L_25 - .L_24)


	//   ....[0]....
.L_24:
        /*008c*/ 	.word	0x000000c0


	//   ....[1]....
        /*0090*/ 	.word	0x00000520


	//   ....[2]....
        /*0094*/ 	.word	0x00000580


	//----- nvinfo : EIATTR_CRS_STACK_SIZE
	.align		4
.L_25:
        /*0098*/ 	.byte	0x04, 0x1e
        /*009a*/ 	.short	(.L_27 - .L_26)
.L_26:
        /*009c*/ 	.word	0x00000000


	//----- nvinfo : EIATTR_CBANK_PARAM_SIZE
	.align		4
.L_27:
        /*00a0*/ 	.byte	0x03, 0x19
        /*00a2*/ 	.short	0x0024


	//----- nvinfo : EIATTR_PARAM_CBANK
	.align		4
        /*00a4*/ 	.byte	0x04, 0x0a
        /*00a6*/ 	.short	(.L_29 - .L_28)
	.align		4
.L_28:
        /*00a8*/ 	.word	index@(.nv.constant0._Z17gpuApplyTransformPKhPhiiiif)
        /*00ac*/ 	.short	0x0380
        /*00ae*/ 	.short	0x0024


	//----- nvinfo : EIATTR_SW_WAR
	.align		4
.L_29:
        /*00b0*/ 	.byte	0x04, 0x36
        /*00b2*/ 	.short	(.L_31 - .L_30)
.L_30:
        /*00b4*/ 	.word	0x00000008
.L_31:


//--------------------- .nv.callgraph             --------------------------
	.section	.nv.callgraph,"",@"SHT_CUDA_CALLGRAPH"
	.align	4
	.sectionentsize	8
	.align		4
        /*0000*/ 	.word	0x00000000
	.align		4
        /*0004*/ 	.word	0xffffffff
	.align		4
        /*0008*/ 	.word	0x00000000
	.align		4
        /*000c*/ 	.word	0xfffffffe
	.align		4
        /*0010*/ 	.word	0x00000000
	.align		4
        /*0014*/ 	.word	0xfffffffd
	.align		4
        /*0018*/ 	.word	0x00000000
	.align		4
        /*001c*/ 	.word	0xfffffffc


//--------------------- .text._Z17gpuApplyTransformPKhPhiiiif --------------------------
	.section	.text._Z17gpuApplyTransformPKhPhiiiif,"ax",@progbits
	.align	128
        .global         _Z17gpuApplyTransformPKhPhiiiif
        .type           _Z17gpuApplyTransformPKhPhiiiif,@function
        .size           _Z17gpuApplyTransformPKhPhiiiif,(.L_x_6 - _Z17gpuApplyTransformPKhPhiiiif)
        .other          _Z17gpuApplyTransformPKhPhiiiif,@"STO_CUDA_ENTRY STV_DEFAULT"
_Z17gpuApplyTransformPKhPhiiiif:
.text._Z17gpuApplyTransformPKhPhiiiif:
[----:B------:R-:W-:Y:S01]  /*0000*/  LDC R1, c[0x0][0x37c] ;  /* 0x0000df00ff017b82 */ /* 0x000fe20000000800 */
[----:B------:R-:W0:Y:S07]  /*0010*/  S2R R3, SR_TID.Y ;  /* 0x0000000000037919 */ /* 0x000e2e0000002200 */
[----:B------:R-:W1:Y:S01]  /*0020*/  LDC R5, c[0x0][0x360] ;  /* 0x0000d800ff057b82 */ /* 0x000e620000000800 */
[----:B------:R-:W2:Y:S01]  /*0030*/  LDCU.64 UR6, c[0x0][0x390] ;  /* 0x00007200ff0677ac */ /* 0x000ea20008000a00 */
[----:B------:R-:W1:Y:S06]  /*0040*/  S2R R2, SR_TID.X ;  /* 0x0000000000027919 */ /* 0x000e6c0000002100 */
[----:B------:R-:W0:Y:S08]  /*0050*/  S2UR UR5, SR_CTAID.Y ;  /* 0x00000000000579c3 */ /* 0x000e300000002600 */
[----:B------:R-:W0:Y:S08]  /*0060*/  LDC R0, c[0x0][0x364] ;  /* 0x0000d900ff007b82 */ /* 0x000e300000000800 */
[----:B------:R-:W1:Y:S01]  /*0070*/  S2UR UR4, SR_CTAID.X ;  /* 0x00000000000479c3 */ /* 0x000e620000002500 */
[----:B0-----:R-:W-:-:S05]  /*0080*/  IMAD R0, R0, UR5, R3 ;  /* 0x0000000500007c24 */ /* 0x001fca000f8e0203 */
[----:B--2---:R-:W-:Y:S01]  /*0090*/  ISETP.GE.AND P0, PT, R0, UR7, PT ;  /* 0x0000000700007c0c */ /* 0x004fe2000bf06270 */
[----:B-1----:R-:W-:-:S05]  /*00a0*/  IMAD R5, R5, UR4, R2 ;  /* 0x0000000405057c24 */ /* 0x002fca000f8e0202 */
[----:B------:R-:W-:-:S13]  /*00b0*/  ISETP.GE.OR P0, PT, R5, UR6, P0 ;  /* 0x0000000605007c0c */ /* 0x000fda0008706670 */
[----:B------:R-:W-:Y:S05]  /*00c0*/  @P0 EXIT ;  /* 0x000000000000094d */ /* 0x000fea0003800000 */
[----:B------:R-:W0:Y:S01]  /*00d0*/  MUFU.RCP64H R7, -180 ;  /* 0xc066800000077908 */ /* 0x000e220000001800 */
[----:B------:R-:W-:Y:S01]  /*00e0*/  IMAD.MOV.U32 R10, RZ, RZ, 0x0 ;  /* 0x00000000ff0a7424 */ /* 0x000fe200078e00ff */
[----:B------:R-:W1:Y:S01]  /*00f0*/  LDCU UR4, c[0x0][0x3a0] ;  /* 0x00007400ff0477ac */ /* 0x000e620008000800 */
[----:B------:R-:W-:Y:S02]  /*0100*/  IMAD.MOV.U32 R11, RZ, RZ, 0x40668000 ;  /* 0x40668000ff0b7424 */ /* 0x000fe400078e00ff */
[----:B------:R-:W-:Y:S01]  /*0110*/  IMAD.MOV.U32 R6, RZ, RZ, 0x1 ;  /* 0x00000001ff067424 */ /* 0x000fe200078e00ff */
[----:B------:R-:W-:-:S05]  /*0120*/  UMOV UR5, 0x400921fb ;  /* 0x400921fb00057882 */ /* 0x000fca0000000000 */
[----:B0-----:R-:W-:-:S08]  /*0130*/  DFMA R2, R6, R10, 1 ;  /* 0x3ff000000602742b */ /* 0x001fd0000000000a */
[----:B------:R-:W-:Y:S02]  /*0140*/  DFMA R8, R2, R2, R2 ;  /* 0x000000020208722b */ /* 0x000fe40000000002 */
[----:B-1----:R-:W0:Y:S01]  /*0150*/  F2F.F64.F32 R2, UR4 ;  /* 0x0000000400027d10 */ /* 0x002e220008201800 */
[----:B------:R-:W-:-:S05]  /*0160*/  UMOV UR4, 0x54442d18 ;  /* 0x54442d1800047882 */ /* 0x000fca0000000000 */
[----:B------:R-:W-:-:S08]  /*0170*/  DFMA R8, R6, R8, R6 ;  /* 0x000000080608722b */ /* 0x000fd00000000006 */
[----:B------:R-:W-:Y:S02]  /*0180*/  DFMA R10, R8, R10, 1 ;  /* 0x3ff00000080a742b */ /* 0x000fe4000000000a */
[----:B0-----:R-:W-:-:S06]  /*0190*/  DMUL R6, R2, UR4 ;  /* 0x0000000402067c28 */ /* 0x001fcc0008000000 */
[----:B------:R-:W-:-:S04]  /*01a0*/  DFMA R10, R8, R10, R8 ;  /* 0x0000000a080a722b */ /* 0x000fc80000000008 */
[----:B------:R-:W-:-:S04]  /*01b0*/  FSETP.GEU.AND P1, PT, |R7|, 6.5827683646048100446e-37, PT ;  /* 0x036000000700780b */ /* 0x000fc80003f2e200 */
[----:B------:R-:W-:-:S08]  /*01c0*/  DMUL R2, R6, R10 ;  /* 0x0000000a06027228 */ /* 0x000fd00000000000 */
[----:B------:R-:W-:-:S08]  /*01d0*/  DFMA R8, R2, 180, R6 ;  /* 0x406680000208782b */ /* 0x000fd00000000006 */
[----:B------:R-:W-:-:S10]  /*01e0*/  DFMA R2, R10, R8, R2 ;  /* 0x000000080a02722b */ /* 0x000fd40000000002 */
[----:B------:R-:W-:-:S05]  /*01f0*/  FFMA R4, RZ, -3.6015625, R3 ;  /* 0xc0668000ff047823 */ /* 0x000fca0000000003 */
[----:B------:R-:W-:-:S13]  /*0200*/  FSETP.GT.AND P0, PT, |R4|, 1.469367938527859385e-39, PT ;  /* 0x001000000400780b */ /* 0x000fda0003f04200 */
[----:B------:R-:W-:Y:S05]  /*0210*/  @P0 BRA P1, `(.L_x_0) ;  /* 0x0000000000100947 */ /* 0x000fea0000800000 */
[----:B------:R-:W-:-:S07]  /*0220*/  MOV R4, 0x240 ;  /* 0x0000024000047802 */ /* 0x000fce0000000f00 */
[----:B------:R-:W-:Y:S05]  /*0230*/  CALL.REL.NOINC `($__internal_0_$__cuda_sm20_div_rn_f64_full) ;  /* 0x0000000000d47944 */ /* 0x000fea0003c00000 */
[----:B------:R-:W-:Y:S02]  /*0240*/  IMAD.MOV.U32 R2, RZ, RZ, R12 ;  /* 0x000000ffff027224 */ /* 0x000fe400078e000c */
[----:B------:R-:W-:-:S07]  /*0250*/  IMAD.MOV.U32 R3, RZ, RZ, R13 ;  /* 0x000000ffff037224 */ /* 0x000fce00078e000d */
.L_x_0:
[----:B------:R-:W0:Y:S01]  /*0260*/  LDCU.128 UR12, c[0x0][0x390] ;  /* 0x00007200ff0c77ac */ /* 0x000e220008000c00 */
[----:B------:R-:W1:Y:S02]  /*0270*/  F2F.F32.F64 R2, R2 ;  /* 0x0000000200027310 */ /* 0x000e640000301000 */
[----:B-1----:R-:W-:Y:S01]  /*0280*/  FMUL.RZ R8, R2, 0.15915493667125701904 ;  /* 0x3e22f98302087820 */ /* 0x002fe2000040c000 */
[----:B0-----:R-:W-:-:S05]  /*0290*/  UIADD3 UR5, UPT, UPT, -UR15, URZ, URZ ;  /* 0x000000ff0f057290 */ /* 0x001fca000fffe1ff */
[----:B------:R-:W0:Y:S01]  /*02a0*/  MUFU.SIN R4, R8 ;  /* 0x0000000800047308 */ /* 0x000e220000000400 */
[----:B------:R-:W-:Y:S02]  /*02b0*/  ULEA.HI UR4, UR12, UR12, URZ, 0x1 ;  /* 0x0000000c0c047291 */ /* 0x000fe4000f8f08ff */
[----:B------:R-:W-:Y:S02]  /*02c0*/  UIADD3 UR6, UPT, UPT, -UR14, URZ, URZ ;  /* 0x000000ff0e067290 */ /* 0x000fe4000fffe1ff */
[----:B------:R-:W-:Y:S02]  /*02d0*/  ULEA.HI UR5, UR13, UR5, URZ, 0x1f ;  /* 0x000000050d057291 */ /* 0x000fe4000f8ff8ff */
[----:B------:R-:W-:Y:S01]  /*02e0*/  ULEA.HI.SX32 UR4, UR4, UR6, 0x1f ;  /* 0x0000000604047291 */ /* 0x000fe2000f8ffaff */
[----:B------:R-:W1:Y:S03]  /*02f0*/  MUFU.COS R6, R8 ;  /* 0x0000000800067308 */ /* 0x000e660000000000 */
[----:B------:R-:W-:-:S02]  /*0300*/  VIADD R7, R0, -UR5 ;  /* 0x8000000500077c36 */ /* 0x000fc40008000000 */
[----:B------:R-:W-:-:S03]  /*0310*/  VIADD R2, R5, -UR4 ;  /* 0x8000000405027c36 */ /* 0x000fc60008000000 */
[----:B------:R-:W-:Y:S02]  /*0320*/  I2FP.F32.S32 R7, R7 ;  /* 0x0000000700077245 */ /* 0x000fe40000201400 */
[----:B------:R-:W-:Y:S02]  /*0330*/  I2FP.F32.S32 R3, R2 ;  /* 0x0000000200037245 */ /* 0x000fe40000201400 */
[----:B------:R-:W-:Y:S01]  /*0340*/  I2FP.F32.S32 R2, UR14 ;  /* 0x0000000e00027c45 */ /* 0x000fe20008201400 */
[-C--:B0-----:R-:W-:Y:S01]  /*0350*/  FMUL R9, R4, R7.reuse ;  /* 0x0000000704097220 */ /* 0x081fe20000400000 */
[----:B-1----:R-:W-:-:S03]  /*0360*/  FMUL R11, R6, R7 ;  /* 0x00000007060b7220 */ /* 0x002fc60000400000 */
[-C--:B------:R-:W-:Y:S01]  /*0370*/  FFMA R9, R6, R3.reuse, -R9 ;  /* 0x0000000306097223 */ /* 0x080fe20000000809 */
[----:B------:R-:W-:Y:S01]  /*0380*/  I2FP.F32.S32 R6, UR15 ;  /* 0x0000000f00067c45 */ /* 0x000fe20008201400 */
[----:B------:R-:W-:Y:S01]  /*0390*/  FFMA R11, R4, R3, R11 ;  /* 0x00000003040b7223 */ /* 0x000fe2000000000b */
[----:B------:R-:W-:Y:S01]  /*03a0*/  I2FP.F32.S32 R7, UR4 ;  /* 0x0000000400077c45 */ /* 0x000fe20008201400 */
[----:B------:R-:W-:Y:S01]  /*03b0*/  FADD R2, R9, -R2 ;  /* 0x8000000209027221 */ /* 0x000fe20000000000 */
[----:B------:R-:W-:Y:S01]  /*03c0*/  I2FP.F32.S32 R3, UR5 ;  /* 0x0000000500037c45 */ /* 0x000fe20008201400 */
[----:B------:R-:W-:Y:S01]  /*03d0*/  FADD R6, R11, -R6 ;  /* 0x800000060b067221 */ /* 0x000fe20000000000 */
[----:B------:R-:W0:Y:S01]  /*03e0*/  LDCU.64 UR4, c[0x0][0x358] ;  /* 0x00006b00ff0477ac */ /* 0x000e220008000a00 */
[----:B------:R-:W-:Y:S02]  /*03f0*/  FADD R2, R2, R7 ;  /* 0x0000000702027221 */ /* 0x000fe40000000000 */
[----:B------:R-:W-:-:S04]  /*0400*/  FADD R3, R6, R3 ;  /* 0x0000000306037221 */ /* 0x000fc80000000000 */
[----:B------:R-:W1:Y:S08]  /*0410*/  F2I.TRUNC.NTZ R2, R2 ;  /* 0x0000000200027305 */ /* 0x000e70000020f100 */
[----:B------:R-:W2:Y:S01]  /*0420*/  F2I.TRUNC.NTZ R3, R3 ;  /* 0x0000000300037305 */ /* 0x000ea2000020f100 */
[----:B-1----:R-:W-:-:S04]  /*0430*/  ISETP.GE.AND P0, PT, R2, UR12, PT ;  /* 0x0000000c02007c0c */ /* 0x002fc8000bf06270 */
[----:B------:R-:W-:Y:S02]  /*0440*/  ISETP.GT.AND P0, PT, R2, -0x1, !P0 ;  /* 0xffffffff0200780c */ /* 0x000fe40004704270 */
[----:B--2---:R-:W-:-:S04]  /*0450*/  ISETP.GE.AND P1, PT, R3, UR13, PT ;  /* 0x0000000d03007c0c */ /* 0x004fc8000bf26270 */
[----:B------:R-:W-:-:S04]  /*0460*/  ISETP.GT.AND P1, PT, R3, -0x1, !P1 ;  /* 0xffffffff0300780c */ /* 0x000fc80004f24270 */
[----:B------:R-:W-:-:S13]  /*0470*/  PLOP3.LUT P0, PT, P0, P1, PT, 0x80, 0x8 ;  /* 0x000000000008781c */ /* 0x000fda0000703070 */
[----:B0-----:R-:W-:Y:S05]  /*0480*/  @!P0 BRA `(.L_x_1) ;  /* 0x0000000000288947 */ /* 0x001fea0003800000 */
[----:B------:R-:W0:Y:S01]  /*0490*/  LDCU.128 UR8, c[0x0][0x380] ;  /* 0x00007000ff0877ac */ /* 0x000e220008000c00 */
[----:B------:R-:W-:-:S05]  /*04a0*/  IMAD R3, R3, UR12, R2 ;  /* 0x0000000c03037c24 */ /* 0x000fca000f8e0202 */
[----:B0-----:R-:W-:-:S04]  /*04b0*/  IADD3 R2, P0, PT, R3, UR8, RZ ;  /* 0x0000000803027c10 */ /* 0x001fc8000ff1e0ff */
[----:B------:R-:W-:-:S06]  /*04c0*/  LEA.HI.X.SX32 R3, R3, UR9, 0x1, P0 ;  /* 0x0000000903037c11 */ /* 0x000fcc00080f0eff */
[----:B------:R-:W2:Y:S01]  /*04d0*/  LDG.E.U8 R3, desc[UR4][R2.64] ;  /* 0x0000000402037981 */ /* 0x000ea2000c1e1100 */
[----:B------:R-:W-:-:S05]  /*04e0*/  IMAD R0, R0, UR12, R5 ;  /* 0x0000000c00007c24 */ /* 0x000fca000f8e0205 */
[----:B------:R-:W-:-:S04]  /*04f0*/  IADD3 R4, P0, PT, R0, UR10, RZ ;  /* 0x0000000a00047c10 */ /* 0x000fc8000ff1e0ff */
[----:B------:R-:W-:-:S05]  /*0500*/  LEA.HI.X.SX32 R5, R0, UR11, 0x1, P0 ;  /* 0x0000000b00057c11 */ /* 0x000fca00080f0eff */
[----:B--2---:R-:W-:Y:S01]  /*0510*/  STG.E.U8 desc[UR4][R4.64], R3 ;  /* 0x0000000304007986 */ /* 0x004fe2000c101104 */
[----:B------:R-:W-:Y:S05]  /*0520*/  EXIT ;  /* 0x000000000000794d */ /* 0x000fea0003800000 */
.L_x_1:
[----:B------:R-:W0:Y:S01]  /*0530*/  LDCU.64 UR6, c[0x0][0x388] ;  /* 0x00007100ff0677ac */ /* 0x000e220008000a00 */
[----:B------:R-:W-:-:S05]  /*0540*/  IMAD R0, R0, UR12, R5 ;  /* 0x0000000c00007c24 */ /* 0x000fca000f8e0205 */
[----:B0-----:R-:W-:-:S04]  /*0550*/  IADD3 R2, P0, PT, R0, UR6, RZ ;  /* 0x0000000600027c10 */ /* 0x001fc8000ff1e0ff */
[----:B------:R-:W-:-:S05]  /*0560*/  LEA.HI.X.SX32 R3, R0, UR7, 0x1, P0 ;  /* 0x0000000700037c11 */ /* 0x000fca00080f0eff */
[----:B------:R-:W-:Y:S01]  /*0570*/  STG.E.U8 desc[UR4][R2.64], RZ ;  /* 0x000000ff02007986 */ /* 0x000fe2000c101104 */
[----:B------:R-:W-:Y:S05]  /*0580*/  EXIT ;  /* 0x000000000000794d */ /* 0x000fea0003800000 */
        .weak           $__internal_0_$__cuda_sm20_div_rn_f64_full
        .type           $__internal_0_$__cuda_sm20_div_rn_f64_full,@function
        .size           $__internal_0_$__cuda_sm20_div_rn_f64_full,(.L_x_6 - $__internal_0_$__cuda_sm20_div_rn_f64_full)
$__internal_0_$__cuda_sm20_div_rn_f64_full:
[----:B------:R-:W-:Y:S01]  /*0590*/  IMAD.MOV.U32 R3, RZ, RZ, -0x40098000 ;  /* 0xbff68000ff037424 */ /* 0x000fe200078e00ff */
[C---:B------:R-:W-:Y:S01]  /*05a0*/  FSETP.GEU.AND P1, PT, |R7|.reuse, 1.469367938527859385e-39, PT ;  /* 0x001000000700780b */ /* 0x040fe20003f2e200 */
[----:B------:R-:W-:Y:S01]  /*05b0*/  IMAD.MOV.U32 R2, RZ, RZ, 0x0 ;  /* 0x00000000ff027424 */ /* 0x000fe200078e00ff */
[----:B------:R-:W-:Y:S01]  /*05c0*/  LOP3.LUT R12, R7, 0x7ff00000, RZ, 0xc0, !PT ;  /* 0x7ff00000070c7812 */ /* 0x000fe200078ec0ff */
[----:B------:R-:W0:Y:S01]  /*05d0*/  MUFU.RCP64H R9, R3 ;  /* 0x0000000300097308 */ /* 0x000e220000001800 */
[----:B------:R-:W-:Y:S02]  /*05e0*/  IMAD.MOV.U32 R8, RZ, RZ, 0x1 ;  /* 0x00000001ff087424 */ /* 0x000fe400078e00ff */
[----:B------:R-:W-:Y:S01]  /*05f0*/  IMAD.MOV.U32 R13, RZ, RZ, 0x1ca00000 ;  /* 0x1ca00000ff0d7424 */ /* 0x000fe200078e00ff */
[----:B------:R-:W-:Y:S01]  /*0600*/  ISETP.GE.U32.AND P0, PT, R12, 0x40600000, PT ;  /* 0x406000000c00780c */ /* 0x000fe20003f06070 */
[----:B------:R-:W-:Y:S02]  /*0610*/  IMAD.MOV.U32 R18, RZ, RZ, R12 ;  /* 0x000000ffff127224 */ /* 0x000fe400078e000c */
[----:B------:R-:W-:Y:S01]  /*0620*/  IMAD.MOV.U32 R19, RZ, RZ, 0x40600000 ;  /* 0x40600000ff137424 */ /* 0x000fe200078e00ff */
[----:B------:R-:W-:-:S03]  /*0630*/  SEL R13, R13, 0x63400000, !P0 ;  /* 0x634000000d0d7807 */ /* 0x000fc60004000000 */
[----:B------:R-:W-:Y:S01]  /*0640*/  VIADD R21, R19, 0xffffffff ;  /* 0xffffffff13157836 */ /* 0x000fe20000000000 */
[----:B0-----:R-:W-:-:S08]  /*0650*/  DFMA R10, R8, -R2, 1 ;  /* 0x3ff00000080a742b */ /* 0x001fd00000000802 */
[----:B------:R-:W-:-:S08]  /*0660*/  DFMA R10, R10, R10, R10 ;  /* 0x0000000a0a0a722b */ /* 0x000fd0000000000a */
[----:B------:R-:W-:Y:S01]  /*0670*/  DFMA R14, R8, R10, R8 ;  /* 0x0000000a080e722b */ /* 0x000fe20000000008 */
[C-C-:B------:R-:W-:Y:S01]  /*0680*/  @!P1 LOP3.LUT R10, R13.reuse, 0x80000000, R7.reuse, 0xf8, !PT ;  /* 0x800000000d0a9812 */ /* 0x140fe200078ef807 */
[----:B------:R-:W-:Y:S01]  /*0690*/  IMAD.MOV.U32 R8, RZ, RZ, R6 ;  /* 0x000000ffff087224 */ /* 0x000fe200078e0006 */
[----:B------:R-:W-:Y:S02]  /*06a0*/  LOP3.LUT R9, R13, 0x800fffff, R7, 0xf8, !PT ;  /* 0x800fffff0d097812 */ /* 0x000fe400078ef807 */
[----:B------:R-:W-:Y:S01]  /*06b0*/  @!P1 LOP3.LUT R11, R10, 0x100000, RZ, 0xfc, !PT ;  /* 0x001000000a0b9812 */ /* 0x000fe200078efcff */
[----:B------:R-:W-:Y:S02]  /*06c0*/  @!P1 IMAD.MOV.U32 R10, RZ, RZ, RZ ;  /* 0x000000ffff0a9224 */ /* 0x000fe400078e00ff */
[----:B------:R-:W-:-:S04]  /*06d0*/  DFMA R16, R14, -R2, 1 ;  /* 0x3ff000000e10742b */ /* 0x000fc80000000802 */
[----:B------:R-:W-:-:S04]  /*06e0*/  @!P1 DFMA R8, R8, 2, -R10 ;  /* 0x400000000808982b */ /* 0x000fc8000000080a */
[----:B------:R-:W-:-:S06]  /*06f0*/  DFMA R10, R14, R16, R14 ;  /* 0x000000100e0a722b */ /* 0x000fcc000000000e */
[----:B------:R-:W-:Y:S02]  /*0700*/  @!P1 LOP3.LUT R18, R9, 0x7ff00000, RZ, 0xc0, !PT ;  /* 0x7ff0000009129812 */ /* 0x000fe400078ec0ff */
[----:B------:R-:W-:-:S03]  /*0710*/  DMUL R16, R10, R8 ;  /* 0x000000080a107228 */ /* 0x000fc60000000000 */
[----:B------:R-:W-:-:S05]  /*0720*/  VIADD R20, R18, 0xffffffff ;  /* 0xffffffff12147836 */ /* 0x000fca0000000000 */
[----:B------:R-:W-:Y:S01]  /*0730*/  DFMA R14, R16, -R2, R8 ;  /* 0x80000002100e722b */ /* 0x000fe20000000008 */
[----:B------:R-:W-:-:S04]  /*0740*/  ISETP.GT.U32.AND P0, PT, R20, 0x7feffffe, PT ;  /* 0x7feffffe1400780c */ /* 0x000fc80003f04070 */
[----:B------:R-:W-:-:S03]  /*0750*/  ISETP.GT.U32.OR P0, PT, R21, 0x7feffffe, P0 ;  /* 0x7feffffe1500780c */ /* 0x000fc60000704470 */
[----:B------:R-:W-:-:S10]  /*0760*/  DFMA R10, R10, R14, R16 ;  /* 0x0000000e0a0a722b */ /* 0x000fd40000000010 */
[----:B------:R-:W-:Y:S05]  /*0770*/  @P0 BRA `(.L_x_2) ;  /* 0x0000000000680947 */ /* 0x000fea0003800000 */
[----:B------:R-:W-:Y:S02]  /*0780*/  IMAD.MOV.U32 R7, RZ, RZ, 0x40600000 ;  /* 0x40600000ff077424 */ /* 0x000fe400078e00ff */
[----:B------:R-:W-:-:S03]  /*0790*/  IMAD.MOV.U32 R6, RZ, RZ, RZ ;  /* 0x000000ffff067224 */ /* 0x000fc600078e00ff */
[----:B------:R-:W-:-:S04]  /*07a0*/  VIADDMNMX R12, R12, -R7, 0xb9600000, !PT ;  /* 0xb96000000c0c7446 */ /* 0x000fc80007800907 */
[----:B------:R-:W-:-:S05]  /*07b0*/  VIMNMX R12, PT, PT, R12, 0x46a00000, PT ;  /* 0x46a000000c0c7848 */ /* 0x000fca0003fe0100 */
[----:B------:R-:W-:-:S04]  /*07c0*/  IMAD.IADD R14, R12, 0x1, -R13 ;  /* 0x000000010c0e7824 */ /* 0x000fc800078e0a0d */
[----:B------:R-:W-:-:S06]  /*07d0*/  VIADD R7, R14, 0x7fe00000 ;  /* 0x7fe000000e077836 */ /* 0x000fcc0000000000 */
[----:B------:R-:W-:-:S10]  /*07e0*/  DMUL R12, R10, R6 ;  /* 0x000000060a0c7228 */ /* 0x000fd40000000000 */
[----:B------:R-:W-:-:S13]  /*07f0*/  FSETP.GTU.AND P0, PT, |R13|, 1.469367938527859385e-39, PT ;  /* 0x001000000d00780b */ /* 0x000fda0003f0c200 */
[----:B------:R-:W-:Y:S05]  /*0800*/  @P0 BRA `(.L_x_3) ;  /* 0x0000000000880947 */ /* 0x000fea0003800000 */
[----:B------:R-:W-:Y:S01]  /*0810*/  DFMA R2, R10, -R2, R8 ;  /* 0x800000020a02722b */ /* 0x000fe20000000008 */
[----:B------:R-:W-:-:S09]  /*0820*/  IMAD.MOV.U32 R6, RZ, RZ, RZ ;  /* 0x000000ffff067224 */ /* 0x000fd200078e00ff */
[C---:B------:R-:W-:Y:S02]  /*0830*/  FSETP.NEU.AND P0, PT, R3.reuse, RZ, PT ;  /* 0x000000ff0300720b */ /* 0x040fe40003f0d000 */
[----:B------:R-:W-:-:S04]  /*0840*/  LOP3.LUT R2, R3, 0xc0668000, RZ, 0x3c, !PT ;  /* 0xc066800003027812 */ /* 0x000fc800078e3cff */
[----:B------:R-:W-:-:S04]  /*0850*/  LOP3.LUT R9, R2, 0x80000000, RZ, 0xc0, !PT ;  /* 0x8000000002097812 */ /* 0x000fc800078ec0ff */
[----:B------:R-:W-:-:S03]  /*0860*/  LOP3.LUT R7, R9, R7, RZ, 0xfc, !PT ;  /* 0x0000000709077212 */ /* 0x000fc600078efcff */
[----:B------:R-:W-:Y:S05]  /*0870*/  @!P0 BRA `(.L_x_3) ;  /* 0x00000000006c8947 */ /* 0x000fea0003800000 */
[----:B------:R-:W-:Y:S01]  /*0880*/  IMAD.MOV R3, RZ, RZ, -R14 ;  /* 0x000000ffff037224 */ /* 0x000fe200078e0a0e */
[----:B------:R-:W-:Y:S01]  /*0890*/  DMUL.RP R6, R10, R6 ;  /* 0x000000060a067228 */ /* 0x000fe20000008000 */
[----:B------:R-:W-:-:S06]  /*08a0*/  IMAD.MOV.U32 R2, RZ, RZ, RZ ;  /* 0x000000ffff027224 */ /* 0x000fcc00078e00ff */
[----:B------:R-:W-:-:S03]  /*08b0*/  DFMA R2, R12, -R2, R10 ;  /* 0x800000020c02722b */ /* 0x000fc6000000000a */
[----:B------:R-:W-:-:S03]  /*08c0*/  LOP3.LUT R9, R7, R9, RZ, 0x3c, !PT ;  /* 0x0000000907097212 */ /* 0x000fc600078e3cff */
[----:B------:R-:W-:-:S04]  /*08d0*/  IADD3 R2, PT, PT, -R14, -0x43300000, RZ ;  /* 0xbcd000000e027810 */ /* 0x000fc80007ffe1ff */
[----:B------:R-:W-:-:S04]  /*08e0*/  FSETP.NEU.AND P0, PT, |R3|, R2, PT ;  /* 0x000000020300720b */ /* 0x000fc80003f0d200 */
[----:B------:R-:W-:Y:S02]  /*08f0*/  FSEL R12, R6, R12, !P0 ;  /* 0x0000000c060c7208 */ /* 0x000fe40004000000 */
[----:B------:R-:W-:Y:S01]  /*0900*/  FSEL R13, R9, R13, !P0 ;  /* 0x0000000d090d7208 */ /* 0x000fe20004000000 */
[----:B------:R-:W-:Y:S06]  /*0910*/  BRA `(.L_x_3) ;  /* 0x0000000000447947 */ /* 0x000fec0003800000 */
.L_x_2:
[----:B------:R-:W-:-:S14]  /*0920*/  DSETP.NAN.AND P0, PT, R6, R6, PT ;  /* 0x000000060600722a */ /* 0x000fdc0003f08000 */
[----:B------:R-:W-:Y:S05]  /*0930*/  @P0 BRA `(.L_x_4) ;  /* 0x0000000000340947 */ /* 0x000fea0003800000 */
[----:B------:R-:W-:Y:S01]  /*0940*/  ISETP.NE.AND P0, PT, R18, R19, PT ;  /* 0x000000131200720c */ /* 0x000fe20003f05270 */
[----:B------:R-:W-:Y:S02]  /*0950*/  IMAD.MOV.U32 R12, RZ, RZ, 0x0 ;  /* 0x00000000ff0c7424 */ /* 0x000fe400078e00ff */
[----:B------:R-:W-:-:S10]  /*0960*/  IMAD.MOV.U32 R13, RZ, RZ, -0x80000 ;  /* 0xfff80000ff0d7424 */ /* 0x000fd400078e00ff */
[----:B------:R-:W-:Y:S05]  /*0970*/  @!P0 BRA `(.L_x_3) ;  /* 0x00000000002c8947 */ /* 0x000fea0003800000 */
[----:B------:R-:W-:Y:S02]  /*0980*/  ISETP.NE.AND P0, PT, R18, 0x7ff00000, PT ;  /* 0x7ff000001200780c */ /* 0x000fe40003f05270 */
[----:B------:R-:W-:Y:S02]  /*0990*/  LOP3.LUT R6, R7, 0xc0668000, RZ, 0x3c, !PT ;  /* 0xc066800007067812 */ /* 0x000fe400078e3cff */
[----:B------:R-:W-:Y:S02]  /*09a0*/  ISETP.EQ.OR P0, PT, R19, RZ, !P0 ;  /* 0x000000ff1300720c */ /* 0x000fe40004702670 */
[----:B------:R-:W-:-:S11]  /*09b0*/  LOP3.LUT R13, R6, 0x80000000, RZ, 0xc0, !PT ;  /* 0x80000000060d7812 */ /* 0x000fd600078ec0ff */
[----:B------:R-:W-:Y:S01]  /*09c0*/  @P0 LOP3.LUT R2, R13, 0x7ff00000, RZ, 0xfc, !PT ;  /* 0x7ff000000d020812 */ /* 0x000fe200078efcff */
[----:B------:R-:W-:Y:S02]  /*09d0*/  @!P0 IMAD.MOV.U32 R12, RZ, RZ, RZ ;  /* 0x000000ffff0c8224 */ /* 0x000fe400078e00ff */
[----:B------:R-:W-:Y:S02]  /*09e0*/  @P0 IMAD.MOV.U32 R12, RZ, RZ, RZ ;  /* 0x000000ffff0c0224 */ /* 0x000fe400078e00ff */
[----:B------:R-:W-:Y:S01]  /*09f0*/  @P0 IMAD.MOV.U32 R13, RZ, RZ, R2 ;  /* 0x000000ffff0d0224 */ /* 0x000fe200078e0002 */
[----:B------:R-:W-:Y:S06]  /*0a00*/  BRA `(.L_x_3) ;  /* 0x0000000000087947 */ /* 0x000fec0003800000 */
.L_x_4:
[----:B------:R-:W-:Y:S01]  /*0a10*/  LOP3.LUT R13, R7, 0x80000, RZ, 0xfc, !PT ;  /* 0x00080000070d7812 */ /* 0x000fe200078efcff */
[----:B------:R-:W-:-:S07]  /*0a20*/  IMAD.MOV.U32 R12, RZ, RZ, R6 ;  /* 0x000000ffff0c7224 */ /* 0x000fce00078e0006 */
.L_x_3:
[----:B------:R-:W-:Y:S02]  /*0a30*/  IMAD.MOV.U32 R2, RZ, RZ, R4 ;  /* 0x000000ffff027224 */ /* 0x000fe400078e0004 */
[----:B------:R-:W-:-:S04]  /*0a40*/  IMAD.MOV.U32 R3, RZ, RZ, 0x0 ;  /* 0x00000000ff037424 */ /* 0x000fc800078e00ff */
[----:B------:R-:W-:Y:S05]  /*0a50*/  RET.REL.NODEC R2 `(_Z17gpuApplyTransformPKhPhiiiif) ;  /* 0xfffffff402687950 */ /* 0x000fea0003c3ffff */
.L_x_5:
[----:B------:R-:W-:-:S00]  /*0a60*/  BRA `(.L_x_5) ;  /* 0xfffffffc00fc7947 */ /* 0x000fc0000383ffff */
[----:B------:R-:W-:-:S00]  /*0a70*/  NOP ;  /* 0x0000000000007918 */ /* 0x000fc00000000000 */
        /* <DEDUP_REMOVED lines=8> */
.L_x_6:


//--------------------- .nv.shared.reserved.0     --------------------------
	.section	.nv.shared.reserved.0,"aw",@nobits
	.weak		__nv_reservedSMEM_offset_0_alias
	.size		__nv_reservedSMEM_offset_0_alias, 0, 64
	.other		__nv_reservedSMEM_offset_0_alias,@"STO_CUDA_RESERVED_SHARED STV_DEFAULT"
__nv_reservedSMEM_offset_0_alias:
	.zero		0
	.zero		64


//--------------------- .nv.constant0._Z17gpuApplyTransformPKhPhiiiif --------------------------
	.section	.nv.constant0._Z17gpuApplyTransformPKhPhiiiif,"a",@progbits
	.sectionflags	@""
	.align	4
.nv.constant0._Z17gpuApplyTransformPKhPhiiiif:
	.zero		932


//--------------------- SYMBOLS --------------------------

	.type		.nv.reservedSmem.offset0,@object
	.size		.nv.reservedSmem.offset0,0x4
